//
// Generated by NVIDIA NVVM Compiler
//
// Compiler Build ID: CL-36424714
// Cuda compilation tools, release 13.0, V13.0.88
// Based on NVVM 20.0.0
//

.version 9.0
.target sm_100
.address_size 64

	// .globl	_Z8fillRandjPfjj

.visible .entry _Z8fillRandjPfjj(
	.param .u32 _Z8fillRandjPfjj_param_0,
	.param .u64 .ptr .align 1 _Z8fillRandjPfjj_param_1,
	.param .u32 _Z8fillRandjPfjj_param_2,
	.param .u32 _Z8fillRandjPfjj_param_3
)
{
	.reg .pred 	%p<4>;
	.reg .b32 	%r<22>;
	.reg .b32 	%f<7>;
	.reg .b64 	%rd<5>;

	ld.param.u32 	%r8, [_Z8fillRandjPfjj_param_0];
	ld.param.u64 	%rd2, [_Z8fillRandjPfjj_param_1];
	ld.param.u32 	%r9, [_Z8fillRandjPfjj_param_2];
	ld.param.u32 	%r10, [_Z8fillRandjPfjj_param_3];
	mov.u32 	%r1, %ntid.x;
	cvt.rn.f32.u32 	%f1, %r8;
	cvt.rn.f32.u32 	%f2, %r1;
	div.rn.f32 	%f3, %f1, %f2;
	cvt.rpi.f32.f32 	%f4, %f3;
	cvt.rzi.u32.f32 	%r2, %f4;
	setp.eq.s32 	%p1, %r2, 0;
	@%p1 bra 	$L__BB0_4;
	mov.u32 	%r3, %tid.x;
	mov.u32 	%r4, %ctaid.x;
	cvta.to.global.u64 	%rd1, %rd2;
	mov.b32 	%r21, 0;
$L__BB0_2:
	add.s32 	%r12, %r21, %r4;
	mad.lo.s32 	%r6, %r12, %r1, %r3;
	setp.ge.u32 	%p2, %r6, %r8;
	@%p2 bra 	$L__BB0_4;
	xor.b32  	%r13, %r6, %r9;
	mul.lo.s32 	%r14, %r13, -303100253;
	shr.u32 	%r15, %r14, 13;
	xor.b32  	%r16, %r15, %r10;
	mul.lo.s32 	%r17, %r16, -1034973989;
	xor.b32  	%r18, %r17, %r14;
	shl.b32 	%r19, %r18, 17;
	xor.b32  	%r20, %r19, %r18;
	cvt.rn.f32.s32 	%f5, %r20;
	mul.f32 	%f6, %f5, 0f30000000;
	mul.wide.u32 	%rd3, %r6, 4;
	add.s64 	%rd4, %rd1, %rd3;
	st.global.f32 	[%rd4], %f6;
	add.s32 	%r21, %r21, 1;
	setp.ne.s32 	%p3, %r21, %r2;
	@%p3 bra 	$L__BB0_2;
$L__BB0_4:
	ret;

}
	// .globl	_Z18inputDependentScanjPfjjj
.visible .entry _Z18inputDependentScanjPfjjj(
	.param .u32 _Z18inputDependentScanjPfjjj_param_0,
	.param .u64 .ptr .align 1 _Z18inputDependentScanjPfjjj_param_1,
	.param .u32 _Z18inputDependentScanjPfjjj_param_2,
	.param .u32 _Z18inputDependentScanjPfjjj_param_3,
	.param .u32 _Z18inputDependentScanjPfjjj_param_4
)
{
	.reg .pred 	%p<13>;
	.reg .b32 	%r<62>;
	.reg .b32 	%f<44>;
	.reg .b64 	%rd<19>;

	ld.param.u32 	%r28, [_Z18inputDependentScanjPfjjj_param_0];
	ld.param.u64 	%rd2, [_Z18inputDependentScanjPfjjj_param_1];
	ld.param.u32 	%r31, [_Z18inputDependentScanjPfjjj_param_2];
	ld.param.u32 	%r29, [_Z18inputDependentScanjPfjjj_param_3];
	ld.param.u32 	%r30, [_Z18inputDependentScanjPfjjj_param_4];
	cvta.to.global.u64 	%rd1, %rd2;
	mov.u32 	%r32, %ctaid.x;
	mov.u32 	%r1, %ntid.x;
	mov.u32 	%r33, %tid.x;
	mad.lo.s32 	%r34, %r32, %r1, %r33;
	add.s32 	%r2, %r34, 1;
	cvt.rn.f32.u32 	%f1, %r31;
	cvt.rn.f32.u32 	%f2, %r1;
	div.rn.f32 	%f3, %f1, %f2;
	cvt.rpi.f32.f32 	%f4, %f3;
	cvt.rzi.u32.f32 	%r56, %f4;
	setp.eq.s32 	%p1, %r31, 0;
	selp.f32 	%f5, 0fC1B80000, 0f00000000, %p1;
	mov.b32 	%r35, %f1;
	add.s32 	%r36, %r35, -1060439283;
	and.b32  	%r37, %r36, -8388608;
	sub.s32 	%r38, %r35, %r37;
	mov.b32 	%f6, %r38;
	cvt.rn.f32.s32 	%f7, %r37;
	fma.rn.f32 	%f8, %f7, 0f34000000, %f5;
	add.f32 	%f9, %f6, 0fBF800000;
	fma.rn.f32 	%f10, %f9, 0f3DC6B27F, 0fBE2C7F30;
	fma.rn.f32 	%f11, %f10, %f9, 0f3E2FCF2A;
	fma.rn.f32 	%f12, %f11, %f9, 0fBE374E43;
	fma.rn.f32 	%f13, %f12, %f9, 0f3E520BF4;
	fma.rn.f32 	%f14, %f13, %f9, 0fBE763C8B;
	fma.rn.f32 	%f15, %f14, %f9, 0f3E93BF99;
	fma.rn.f32 	%f16, %f15, %f9, 0fBEB8AA49;
	fma.rn.f32 	%f17, %f16, %f9, 0f3EF6384A;
	fma.rn.f32 	%f18, %f17, %f9, 0fBF38AA3B;
	mul.f32 	%f19, %f9, %f18;
	mul.f32 	%f20, %f9, %f19;
	fma.rn.f32 	%f21, %f9, 0f3FB8AA3B, %f20;
	add.f32 	%f22, %f8, %f21;
	setp.gt.u32 	%p2, %r35, 2139095039;
	fma.rn.f32 	%f23, %f1, 0f7F800000, 0f7F800000;
	selp.f32 	%f24, %f23, %f22, %p2;
	cvt.rmi.f32.f32 	%f25, %f24;
	selp.f32 	%f26, 0fFF800000, %f25, %p1;
	cvt.rzi.u32.f32 	%r4, %f26;
	setp.eq.s32 	%p3, %r4, 0;
	mov.u32 	%r55, %r29;
	@%p3 bra 	$L__BB1_7;
	mov.b32 	%r52, 0;
	mov.u32 	%r55, %r29;
$L__BB1_2:
	setp.eq.s32 	%p4, %r56, 0;
	@%p4 bra 	$L__BB1_6;
	shl.b32 	%r8, %r55, 1;
	mov.b32 	%r57, 0;
$L__BB1_4:
	mad.lo.s32 	%r41, %r57, %r1, %r2;
	mul.lo.s32 	%r42, %r8, %r41;
	sub.s32 	%r12, %r42, %r29;
	setp.ge.u32 	%p5, %r12, %r28;
	@%p5 bra 	$L__BB1_6;
	sub.s32 	%r43, %r12, %r55;
	mul.wide.u32 	%rd3, %r43, 4;
	add.s64 	%rd4, %rd1, %rd3;
	ld.global.f32 	%f27, [%rd4];
	add.s32 	%r44, %r12, %r30;
	mul.wide.u32 	%rd5, %r44, 4;
	add.s64 	%rd6, %rd1, %rd5;
	ld.global.f32 	%f28, [%rd6];
	mul.wide.u32 	%rd7, %r12, 4;
	add.s64 	%rd8, %rd1, %rd7;
	ld.global.f32 	%f29, [%rd8];
	fma.rn.f32 	%f30, %f27, %f28, %f29;
	st.global.f32 	[%rd8], %f30;
	ld.global.f32 	%f31, [%rd6];
	add.s32 	%r45, %r43, %r30;
	mul.wide.u32 	%rd9, %r45, 4;
	add.s64 	%rd10, %rd1, %rd9;
	ld.global.f32 	%f32, [%rd10];
	mul.f32 	%f33, %f31, %f32;
	st.global.f32 	[%rd6], %f33;
	add.s32 	%r57, %r57, 1;
	setp.ne.s32 	%p6, %r57, %r56;
	@%p6 bra 	$L__BB1_4;
$L__BB1_6:
	bar.sync 	0;
	shl.b32 	%r55, %r55, 1;
	cvt.rn.f32.u32 	%f34, %r56;
	mul.f32 	%f35, %f34, 0f3F000000;
	cvt.rpi.f32.f32 	%f36, %f35;
	cvt.rzi.u32.f32 	%r56, %f36;
	add.s32 	%r52, %r52, 1;
	setp.eq.s32 	%p7, %r52, %r4;
	@%p7 bra 	$L__BB1_7;
	bra.uni 	$L__BB1_2;
$L__BB1_7:
	setp.eq.s32 	%p8, %r4, 0;
	@%p8 bra 	$L__BB1_14;
	mov.b32 	%r58, 0;
$L__BB1_9:
	mov.u32 	%r19, %r55;
	shr.u32 	%r55, %r19, 1;
	shl.b32 	%r56, %r56, 1;
	setp.eq.s32 	%p9, %r56, 0;
	@%p9 bra 	$L__BB1_13;
	and.b32  	%r22, %r19, -2;
	mov.b32 	%r61, 0;
$L__BB1_11:
	mad.lo.s32 	%r48, %r61, %r1, %r2;
	mul.lo.s32 	%r49, %r22, %r48;
	sub.s32 	%r24, %r49, %r29;
	add.s32 	%r25, %r24, %r55;
	setp.ge.u32 	%p10, %r25, %r28;
	@%p10 bra 	$L__BB1_13;
	mul.wide.u32 	%rd11, %r24, 4;
	add.s64 	%rd12, %rd1, %rd11;
	ld.global.f32 	%f37, [%rd12];
	add.s32 	%r50, %r25, %r30;
	mul.wide.u32 	%rd13, %r50, 4;
	add.s64 	%rd14, %rd1, %rd13;
	ld.global.f32 	%f38, [%rd14];
	mul.wide.u32 	%rd15, %r25, 4;
	add.s64 	%rd16, %rd1, %rd15;
	ld.global.f32 	%f39, [%rd16];
	fma.rn.f32 	%f40, %f37, %f38, %f39;
	st.global.f32 	[%rd16], %f40;
	ld.global.f32 	%f41, [%rd14];
	add.s32 	%r51, %r24, %r30;
	mul.wide.u32 	%rd17, %r51, 4;
	add.s64 	%rd18, %rd1, %rd17;
	ld.global.f32 	%f42, [%rd18];
	mul.f32 	%f43, %f41, %f42;
	st.global.f32 	[%rd14], %f43;
	add.s32 	%r61, %r61, 1;
	setp.ne.s32 	%p11, %r61, %r56;
	@%p11 bra 	$L__BB1_11;
$L__BB1_13:
	bar.sync 	0;
	add.s32 	%r58, %r58, 1;
	setp.ne.s32 	%p12, %r58, %r4;
	@%p12 bra 	$L__BB1_9;
$L__BB1_14:
	ret;

}


// ===== COMPILED SASS (sm_100) =====

	.target	sm_100

	.elftype	@"ET_EXEC"


//--------------------- .note.nv.tkinfo           --------------------------
	.section	.note.nv.tkinfo,"",@"SHT_NOTE"
	.sectionflags	@"SHF_NOTE_NV_TKINFO"
	.tkinfo
        /*0018*/ 	.word	0x00000002
        /*0030*/ 	.string	""
        /*0030*/ 	.string	"ptxas"
        /*0030*/ 	.string	"Cuda compilation tools, release 13.0, V13.0.88"
        /*0030*/ 	.string	"Build cuda_13.0.r13.0/compiler.36424714_0"
        /*0030*/ 	.string	"-arch sm_100 -m 64 "



//--------------------- .note.nv.cuinfo           --------------------------
	.section	.note.nv.cuinfo,"",@"SHT_NOTE"
	.sectionflags	@"SHF_NOTE_NV_CUINFO"
        /*0018*/ 	.short	0x0002
        /*001a*/ 	.short	0x0064
        /*001c*/ 	.short	0x0082
	.zero		2


//--------------------- .nv.info                  --------------------------
	.section	.nv.info,"",@"SHT_CUDA_INFO"
	.align	4


	//----- nvinfo : EIATTR_REGCOUNT
	.align		4
        /*0000*/ 	.byte	0x04, 0x2f
        /*0002*/ 	.short	(.L_1 - .L_0)
	.align		4
.L_0:
        /*0004*/ 	.word	index@(_Z8fillRandjPfjj)
        /*0008*/ 	.word	0x0000000e


	//----- nvinfo : EIATTR_FRAME_SIZE
	.align		4
.L_1:
        /*000c*/ 	.byte	0x04, 0x11
        /*000e*/ 	.short	(.L_3 - .L_2)
	.align		4
.L_2:
        /*0010*/ 	.word	index@($__internal_1_$__cuda_sm3x_div_rn_noftz_f32_slowpath)
        /*0014*/ 	.word	0x00000000


	//----- nvinfo : EIATTR_FRAME_SIZE
	.align		4
.L_3:
        /*0018*/ 	.byte	0x04, 0x11
        /*001a*/ 	.short	(.L_5 - .L_4)
	.align		4
.L_4:
        /*001c*/ 	.word	index@(_Z8fillRandjPfjj)
        /*0020*/ 	.word	0x00000000


	//----- nvinfo : EIATTR_REGCOUNT
	.align		4
.L_5:
        /*0024*/ 	.byte	0x04, 0x2f
        /*0026*/ 	.short	(.L_7 - .L_6)
	.align		4
.L_6:
        /*0028*/ 	.word	index@(_Z18inputDependentScanjPfjjj)
        /*002c*/ 	.word	0x00000018


	//----- nvinfo : EIATTR_FRAME_SIZE
	.align		4
.L_7:
        /*0030*/ 	.byte	0x04, 0x11
        /*0032*/ 	.short	(.L_9 - .L_8)
	.align		4
.L_8:
        /*0034*/ 	.word	index@($__internal_0_$__cuda_sm3x_div_rn_noftz_f32_slowpath)
        /*0038*/ 	.word	0x00000000


	//----- nvinfo : EIATTR_FRAME_SIZE
	.align		4
.L_9:
        /*003c*/ 	.byte	0x04, 0x11
        /*003e*/ 	.short	(.L_11 - .L_10)
	.align		4
.L_10:
        /*0040*/ 	.word	index@(_Z18inputDependentScanjPfjjj)
        /*0044*/ 	.word	0x00000000


	//----- nvinfo : EIATTR_MIN_STACK_SIZE
	.align		4
.L_11:
        /*0048*/ 	.byte	0x04, 0x12
        /*004a*/ 	.short	(.L_13 - .L_12)
	.align		4
.L_12:
        /*004c*/ 	.word	index@(_Z18inputDependentScanjPfjjj)
        /*0050*/ 	.word	0x00000000


	//----- nvinfo : EIATTR_MIN_STACK_SIZE
	.align		4
.L_13:
        /*0054*/ 	.byte	0x04, 0x12
        /*0056*/ 	.short	(.L_15 - .L_14)
	.align		4
.L_14:
        /*0058*/ 	.word	index@(_Z8fillRandjPfjj)
        /*005c*/ 	.word	0x00000000
.L_15:


//--------------------- .nv.compat                --------------------------
	.section	.nv.compat,"",@"SHT_CUDA_COMPAT_INFO"
	.align	4
        /*0000*/ 	.byte	0x02, 0x09, 0x00, 0x00, 0x02, 0x02, 0x01, 0x00, 0x02, 0x05, 0x05, 0x00, 0x03, 0x07, 0x01, 0x01
        /*0010*/ 	.byte	0x02, 0x03, 0x00, 0x00, 0x02, 0x06, 0x01, 0x00, 0x04, 0x0b, 0x08, 0x00, 0x01, 0x00, 0x00, 0x00
        /*0020*/ 	.byte	0x00, 0x00, 0x00, 0x00


//--------------------- .nv.info._Z18inputDependentScanjPfjjj --------------------------
	.section	.nv.info._Z18inputDependentScanjPfjjj,"",@"SHT_CUDA_INFO"
	.sectionflags	@""
	.align	4


	//----- nvinfo : EIATTR_CUDA_API_VERSION
	.align		4
        /*0000*/ 	.byte	0x04, 0x37
        /*0002*/ 	.short	(.L_17 - .L_16)
.L_16:
        /*0004*/ 	.word	0x00000082


	//----- nvinfo : EIATTR_KPARAM_INFO
	.align		4
.L_17:
        /*0008*/ 	.byte	0x04, 0x17
        /*000a*/ 	.short	(.L_19 - .L_18)
.L_18:
        /*000c*/ 	.word	0x00000000
        /*0010*/ 	.short	0x0004
        /*0012*/ 	.short	0x0018
        /*0014*/ 	.byte	0x00, 0xf0, 0x11, 0x00


	//----- nvinfo : EIATTR_KPARAM_INFO
	.align		4
.L_19:
        /*0018*/ 	.byte	0x04, 0x17
        /*001a*/ 	.short	(.L_21 - .L_20)
.L_20:
        /*001c*/ 	.word	0x00000000
        /*0020*/ 	.short	0x0003
        /*0022*/ 	.short	0x0014
        /*0024*/ 	.byte	0x00, 0xf0, 0x11, 0x00


	//----- nvinfo : EIATTR_KPARAM_INFO
	.align		4
.L_21:
        /*0028*/ 	.byte	0x04, 0x17
        /*002a*/ 	.short	(.L_23 - .L_22)
.L_22:
        /*002c*/ 	.word	0x00000000
        /*0030*/ 	.short	0x0002
        /*0032*/ 	.short	0x0010
        /*0034*/ 	.byte	0x00, 0xf0, 0x11, 0x00


	//----- nvinfo : EIATTR_KPARAM_INFO
	.align		4
.L_23:
        /*0038*/ 	.byte	0x04, 0x17
        /*003a*/ 	.short	(.L_25 - .L_24)
.L_24:
        /*003c*/ 	.word	0x00000000
        /*0040*/ 	.short	0x0001
        /*0042*/ 	.short	0x0008
        /*0044*/ 	.byte	0x00, 0xf5, 0x21, 0x00


	//----- nvinfo : EIATTR_KPARAM_INFO
	.align		4
.L_25:
        /*0048*/ 	.byte	0x04, 0x17
        /*004a*/ 	.short	(.L_27 - .L_26)
.L_26:
        /*004c*/ 	.word	0x00000000
        /*0050*/ 	.short	0x0000
        /*0052*/ 	.short	0x0000
        /*0054*/ 	.byte	0x00, 0xf0, 0x11, 0x00


	//----- nvinfo : EIATTR_SPARSE_MMA_MASK
	.align		4
.L_27:
        /*0058*/ 	.byte	0x03, 0x50
        /*005a*/ 	.short	0x0000


	//----- nvinfo : EIATTR_MAXREG_COUNT
	.align		4
        /*005c*/ 	.byte	0x03, 0x1b
        /*005e*/ 	.short	0x00ff


	//----- nvinfo : EIATTR_NUM_BARRIERS
	.align		4
        /*0060*/ 	.byte	0x02, 0x4c
        /*0062*/ 	.byte	0x01
	.zero		1


	//----- nvinfo : EIATTR_MERCURY_ISA_VERSION
	.align		4
        /*0064*/ 	.byte	0x03, 0x5f
        /*0066*/ 	.short	0x0101


	//----- nvinfo : EIATTR_VRC_CTA_INIT_COUNT
	.align		4
        /*0068*/ 	.byte	0x02, 0x4a
	.zero		1
	.zero		1


	//----- nvinfo : EIATTR_EXIT_INSTR_OFFSETS
	.align		4
        /*006c*/ 	.byte	0x04, 0x1c
        /*006e*/ 	.short	(.L_29 - .L_28)


	//   ....[0]....
.L_28:
        /*0070*/ 	.word	0x00000600


	//   ....[1]....
        /*0074*/ 	.word	0x000008a0


	//----- nvinfo : EIATTR_CRS_STACK_SIZE
	.align		4
.L_29:
        /*0078*/ 	.byte	0x04, 0x1e
        /*007a*/ 	.short	(.L_31 - .L_30)
.L_30:
        /*007c*/ 	.word	0x00000000


	//----- nvinfo : EIATTR_CBANK_PARAM_SIZE
	.align		4
.L_31:
        /*0080*/ 	.byte	0x03, 0x19
        /*0082*/ 	.short	0x001c


	//----- nvinfo : EIATTR_PARAM_CBANK
	.align		4
        /*0084*/ 	.byte	0x04, 0x0a
        /*0086*/ 	.short	(.L_33 - .L_32)
	.align		4
.L_32:
        /*0088*/ 	.word	index@(.nv.constant0._Z18inputDependentScanjPfjjj)
        /*008c*/ 	.short	0x0380
        /*008e*/ 	.short	0x001c


	//----- nvinfo : EIATTR_SW_WAR
	.align		4
.L_33:
        /*0090*/ 	.byte	0x04, 0x36
        /*0092*/ 	.short	(.L_35 - .L_34)
.L_34:
        /*0094*/ 	.word	0x00000008
.L_35:


//--------------------- .nv.info._Z8fillRandjPfjj --------------------------
	.section	.nv.info._Z8fillRandjPfjj,"",@"SHT_CUDA_INFO"
	.sectionflags	@""
	.align	4


	//----- nvinfo : EIATTR_CUDA_API_VERSION
	.align		4
        /*0000*/ 	.byte	0x04, 0x37
        /*0002*/ 	.short	(.L_37 - .L_36)
.L_36:
        /*0004*/ 	.word	0x00000082


	//----- nvinfo : EIATTR_KPARAM_INFO
	.align		4
.L_37:
        /*0008*/ 	.byte	0x04, 0x17
        /*000a*/ 	.short	(.L_39 - .L_38)
.L_38:
        /*000c*/ 	.word	0x00000000
        /*0010*/ 	.short	0x0003
        /*0012*/ 	.short	0x0014
        /*0014*/ 	.byte	0x00, 0xf0, 0x11, 0x00


	//----- nvinfo : EIATTR_KPARAM_INFO
	.align		4
.L_39:
        /*0018*/ 	.byte	0x04, 0x17
        /*001a*/ 	.short	(.L_41 - .L_40)
.L_40:
        /*001c*/ 	.word	0x00000000
        /*0020*/ 	.short	0x0002
        /*0022*/ 	.short	0x0010
        /*0024*/ 	.byte	0x00, 0xf0, 0x11, 0x00


	//----- nvinfo : EIATTR_KPARAM_INFO
	.align		4
.L_41:
        /*0028*/ 	.byte	0x04, 0x17
        /*002a*/ 	.short	(.L_43 - .L_42)
.L_42:
        /*002c*/ 	.word	0x00000000
        /*0030*/ 	.short	0x0001
        /*0032*/ 	.short	0x0008
        /*0034*/ 	.byte	0x00, 0xf5, 0x21, 0x00


	//----- nvinfo : EIATTR_KPARAM_INFO
	.align		4
.L_43:
        /*0038*/ 	.byte	0x04, 0x17
        /*003a*/ 	.short	(.L_45 - .L_44)
.L_44:
        /*003c*/ 	.word	0x00000000
        /*0040*/ 	.short	0x0000
        /*0042*/ 	.short	0x0000
        /*0044*/ 	.byte	0x00, 0xf0, 0x11, 0x00


	//----- nvinfo : EIATTR_SPARSE_MMA_MASK
	.align		4
.L_45:
        /*0048*/ 	.byte	0x03, 0x50
        /*004a*/ 	.short	0x0000


	//----- nvinfo : EIATTR_MAXREG_COUNT
	.align		4
        /*004c*/ 	.byte	0x03, 0x1b
        /*004e*/ 	.short	0x00ff


	//----- nvinfo : EIATTR_MERCURY_ISA_VERSION
	.align		4
        /*0050*/ 	.byte	0x03, 0x5f
        /*0052*/ 	.short	0x0101


	//----- nvinfo : EIATTR_VRC_CTA_INIT_COUNT
	.align		4
        /*0054*/ 	.byte	0x02, 0x4a
	.zero		1
	.zero		1


	//----- nvinfo : EIATTR_EXIT_INSTR_OFFSETS
	.align		4
        /*0058*/ 	.byte	0x04, 0x1c
        /*005a*/ 	.short	(.L_47 - .L_46)


	//   ....[0]....
.L_46:
        /*005c*/ 	.word	0x00000120


	//   ....[1]....
        /*0060*/ 	.word	0x000001d0


	//   ....[2]....
        /*0064*/ 	.word	0x000002d0


	//----- nvinfo : EIATTR_CRS_STACK_SIZE
	.align		4
.L_47:
        /*0068*/ 	.byte	0x04, 0x1e
        /*006a*/ 	.short	(.L_49 - .L_48)
.L_48:
        /*006c*/ 	.word	0x00000000


	//----- nvinfo : EIATTR_CBANK_PARAM_SIZE
	.align		4
.L_49:
        /*0070*/ 	.byte	0x03, 0x19
        /*0072*/ 	.short	0x0018


	//----- nvinfo : EIATTR_PARAM_CBANK
	.align		4
        /*0074*/ 	.byte	0x04, 0x0a
        /*0076*/ 	.short	(.L_51 - .L_50)
	.align		4
.L_50:
        /*0078*/ 	.word	index@(.nv.constant0._Z8fillRandjPfjj)
        /*007c*/ 	.short	0x0380
        /*007e*/ 	.short	0x0018


	//----- nvinfo : EIATTR_SW_WAR
	.align		4
.L_51:
        /*0080*/ 	.byte	0x04, 0x36
        /*0082*/ 	.short	(.L_53 - .L_52)
.L_52:
        /*0084*/ 	.word	0x00000008
.L_53:


//--------------------- .nv.callgraph             --------------------------
	.section	.nv.callgraph,"",@"SHT_CUDA_CALLGRAPH"
	.align	4
	.sectionentsize	8
	.align		4
        /*0000*/ 	.word	0x00000000
	.align		4
        /*0004*/ 	.word	0xffffffff
	.align		4
        /*0008*/ 	.word	0x00000000
	.align		4
        /*000c*/ 	.word	0xfffffffe
	.align		4
        /*0010*/ 	.word	0x00000000
	.align		4
        /*0014*/ 	.word	0xfffffffd
	.align		4
        /*0018*/ 	.word	0x00000000
	.align		4
        /*001c*/ 	.word	0xfffffffc


//--------------------- .text._Z18inputDependentScanjPfjjj --------------------------
	.section	.text._Z18inputDependentScanjPfjjj,"ax",@progbits
	.align	128
        .global         _Z18inputDependentScanjPfjjj
        .type           _Z18inputDependentScanjPfjjj,@function
        .size           _Z18inputDependentScanjPfjjj,(.L_x_30 - _Z18inputDependentScanjPfjjj)
        .other          _Z18inputDependentScanjPfjjj,@"STO_CUDA_ENTRY STV_DEFAULT"
_Z18inputDependentScanjPfjjj:
.text._Z18inputDependentScanjPfjjj:
[----:B------:R-:W-:Y:S08]  /*0000*/  LDC R1, c[0x0][0x37c] ;  /* 0x0000df00ff017b82 */ /* 0x000ff00000000800 */
[----:B------:R-:W0:Y:S01]  /*0010*/  LDC R4, c[0x0][0x360] ;  /* 0x0000d800ff047b82 */ /* 0x000e220000000800 */
[----:B------:R-:W1:Y:S01]  /*0020*/  LDCU UR5, c[0x0][0x390] ;  /* 0x00007200ff0577ac */ /* 0x000e620008000800 */
[----:B------:R-:W2:Y:S06]  /*0030*/  S2R R9, SR_TID.X ;  /* 0x0000000000097919 */ /* 0x000eac0000002100 */
[----:B------:R-:W2:Y:S01]  /*0040*/  S2UR UR4, SR_CTAID.X ;  /* 0x00000000000479c3 */ /* 0x000ea20000002500 */
[----:B-1----:R-:W-:-:S02]  /*0050*/  I2FP.F32.U32 R0, UR5 ;  /* 0x0000000500007c45 */ /* 0x002fc40008201000 */
[----:B0-----:R-:W-:-:S04]  /*0060*/  I2FP.F32.U32 R3, R4 ;  /* 0x0000000400037245 */ /* 0x001fc80000201000 */
[----:B------:R-:W0:Y:S08]  /*0070*/  MUFU.RCP R2, R3 ;  /* 0x0000000300027308 */ /* 0x000e300000001000 */
[----:B------:R-:W1:Y:S01]  /*0080*/  FCHK P0, R0, R3 ;  /* 0x0000000300007302 */ /* 0x000e620000000000 */
[----:B0-----:R-:W-:-:S04]  /*0090*/  FFMA R5, -R3, R2, 1 ;  /* 0x3f80000003057423 */ /* 0x001fc80000000102 */
[----:B------:R-:W-:Y:S01]  /*00a0*/  FFMA R7, R2, R5, R2 ;  /* 0x0000000502077223 */ /* 0x000fe20000000002 */
[----:B--2---:R-:W-:-:S03]  /*00b0*/  IMAD R5, R4, UR4, R9 ;  /* 0x0000000404057c24 */ /* 0x004fc6000f8e0209 */
[----:B------:R-:W-:Y:S01]  /*00c0*/  FFMA R2, R0, R7, RZ ;  /* 0x0000000700027223 */ /* 0x000fe200000000ff */
[----:B------:R-:W-:-:S03]  /*00d0*/  VIADD R5, R5, 0x1 ;  /* 0x0000000105057836 */ /* 0x000fc60000000000 */
[----:B------:R-:W-:-:S04]  /*00e0*/  FFMA R6, -R3, R2, R0 ;  /* 0x0000000203067223 */ /* 0x000fc80000000100 */
[----:B------:R-:W-:Y:S01]  /*00f0*/  FFMA R2, R7, R6, R2 ;  /* 0x0000000607027223 */ /* 0x000fe20000000002 */
[----:B-1----:R-:W-:Y:S06]  /*0100*/  @!P0 BRA `(.L_x_0) ;  /* 0x0000000000088947 */ /* 0x002fec0003800000 */
[----:B------:R-:W-:-:S07]  /*0110*/  MOV R6, 0x130 ;  /* 0x0000013000067802 */ /* 0x000fce0000000f00 */
[----:B------:R-:W-:Y:S05]  /*0120*/  CALL.REL.NOINC `($__internal_0_$__cuda_sm3x_div_rn_noftz_f32_slowpath) ;  /* 0x0000000400e07944 */ /* 0x000fea0003c00000 */
.L_x_0:
[C---:B------:R-:W-:Y:S02]  /*0130*/  VIADD R3, R0.reuse, 0xc0cafb0d ;  /* 0xc0cafb0d00037836 */ /* 0x040fe40000000000 */
[----:B------:R-:W-:Y:S01]  /*0140*/  HFMA2 R8, -RZ, RZ, 1.443359375, -0.2030029296875 ;  /* 0x3dc6b27fff087431 */ /* 0x000fe200000001ff */
[----:B------:R-:W0:Y:S01]  /*0150*/  LDCU UR4, c[0x0][0x390] ;  /* 0x00007200ff0477ac */ /* 0x000e220008000800 */
[C---:B------:R-:W-:Y:S01]  /*0160*/  ISETP.GT.U32.AND P0, PT, R0.reuse, 0x7f7fffff, PT ;  /* 0x7f7fffff0000780c */ /* 0x040fe20003f04070 */
[----:B------:R-:W-:Y:S01]  /*0170*/  F2I.U32.CEIL.NTZ R2, R2 ;  /* 0x0000000200027305 */ /* 0x000fe2000020b000 */
[----:B------:R-:W-:Y:S01]  /*0180*/  LOP3.LUT R3, R3, 0xff800000, RZ, 0xc0, !PT ;  /* 0xff80000003037812 */ /* 0x000fe200078ec0ff */
[----:B------:R-:W1:Y:S04]  /*0190*/  LDCU UR5, c[0x0][0x394] ;  /* 0x00007280ff0577ac */ /* 0x000e680008000800 */
[----:B------:R-:W-:Y:S01]  /*01a0*/  IMAD.IADD R6, R0, 0x1, -R3 ;  /* 0x0000000100067824 */ /* 0x000fe200078e0a03 */
[----:B------:R-:W2:Y:S03]  /*01b0*/  LDCU.64 UR8, c[0x0][0x358] ;  /* 0x00006b00ff0877ac */ /* 0x000ea60008000a00 */
[----:B------:R-:W-:-:S04]  /*01c0*/  FADD R7, R6, -1 ;  /* 0xbf80000006077421 */ /* 0x000fc80000000000 */
[----:B------:R-:W-:Y:S01]  /*01d0*/  FFMA R6, R7, R8, -0.16845393180847167969 ;  /* 0xbe2c7f3007067423 */ /* 0x000fe20000000008 */
[----:B0-----:R-:W-:-:S03]  /*01e0*/  ISETP.NE.AND P1, PT, RZ, UR4, PT ;  /* 0x00000004ff007c0c */ /* 0x001fc6000bf25270 */
[----:B------:R-:W-:-:S04]  /*01f0*/  FFMA R6, R7, R6, 0.1716887056827545166 ;  /* 0x3e2fcf2a07067423 */ /* 0x000fc80000000006 */
[----:B------:R-:W-:-:S04]  /*0200*/  FFMA R6, R7, R6, -0.17900948226451873779 ;  /* 0xbe374e4307067423 */ /* 0x000fc80000000006 */
[----:B------:R-:W-:-:S04]  /*0210*/  FFMA R6, R7, R6, 0.20512372255325317383 ;  /* 0x3e520bf407067423 */ /* 0x000fc80000000006 */
[----:B------:R-:W-:-:S04]  /*0220*/  FFMA R6, R7, R6, -0.24046532809734344482 ;  /* 0xbe763c8b07067423 */ /* 0x000fc80000000006 */
[----:B------:R-:W-:-:S04]  /*0230*/  FFMA R6, R7, R6, 0.28857114911079406738 ;  /* 0x3e93bf9907067423 */ /* 0x000fc80000000006 */
[----:B------:R-:W-:-:S04]  /*0240*/  FFMA R6, R7, R6, -0.36067417263984680176 ;  /* 0xbeb8aa4907067423 */ /* 0x000fc80000000006 */
[----:B------:R-:W-:-:S04]  /*0250*/  FFMA R6, R7, R6, 0.48089820146560668945 ;  /* 0x3ef6384a07067423 */ /* 0x000fc80000000006 */
[----:B------:R-:W-:-:S04]  /*0260*/  FFMA R6, R7, R6, -0.72134751081466674805 ;  /* 0xbf38aa3b07067423 */ /* 0x000fc80000000006 */
[C---:B------:R-:W-:Y:S01]  /*0270*/  FMUL R8, R7.reuse, R6 ;  /* 0x0000000607087220 */ /* 0x040fe20000400000 */
[----:B------:R-:W-:Y:S02]  /*0280*/  I2FP.F32.S32 R6, R3 ;  /* 0x0000000300067245 */ /* 0x000fe40000201400 */
[----:B------:R-:W-:Y:S01]  /*0290*/  FSEL R3, RZ, -23, P1 ;  /* 0xc1b80000ff037808 */ /* 0x000fe20000800000 */
[----:B------:R-:W-:-:S04]  /*02a0*/  FMUL R8, R7, R8 ;  /* 0x0000000807087220 */ /* 0x000fc80000400000 */
[----:B------:R-:W-:Y:S01]  /*02b0*/  FFMA R3, R6, 1.1920928955078125e-07, R3 ;  /* 0x3400000006037823 */ /* 0x000fe20000000003 */
[----:B------:R-:W-:Y:S01]  /*02c0*/  FFMA R8, R7, 1.4426950216293334961, R8 ;  /* 0x3fb8aa3b07087823 */ /* 0x000fe20000000008 */
[----:B------:R-:W-:-:S03]  /*02d0*/  IMAD.MOV.U32 R7, RZ, RZ, 0x7f800000 ;  /* 0x7f800000ff077424 */ /* 0x000fc600078e00ff */
[----:B------:R-:W-:Y:S01]  /*02e0*/  FADD R3, R3, R8 ;  /* 0x0000000803037221 */ /* 0x000fe20000000000 */
[----:B------:R-:W-:-:S06]  /*02f0*/  @P0 FFMA R3, R0, R7, +INF ;  /* 0x7f80000000030423 */ /* 0x000fcc0000000007 */
[----:B------:R-:W0:Y:S02]  /*0300*/  FRND.FLOOR R3, R3 ;  /* 0x0000000300037307 */ /* 0x000e240000205000 */
[----:B0-----:R-:W-:-:S06]  /*0310*/  FSEL R0, R3, -INF , P1 ;  /* 0xff80000003007808 */ /* 0x001fcc0000800000 */
[----:B------:R-:W0:Y:S02]  /*0320*/  F2I.U32.TRUNC.NTZ R0, R0 ;  /* 0x0000000000007305 */ /* 0x000e24000020f000 */
[----:B0-----:R-:W-:-:S13]  /*0330*/  ISETP.NE.AND P0, PT, R0, RZ, PT ;  /* 0x000000ff0000720c */ /* 0x001fda0003f05270 */
[----:B-12---:R-:W-:Y:S05]  /*0340*/  @!P0 BRA `(.L_x_1) ;  /* 0x0000000000a88947 */ /* 0x006fea0003800000 */
[----:B------:R-:W-:-:S05]  /*0350*/  UMOV UR4, URZ ;  /* 0x000000ff00047c82 */ /* 0x000fca0008000000 */
.L_x_5:
[----:B0-----:R-:W-:-:S13]  /*0360*/  ISETP.NE.AND P0, PT, R2, RZ, PT ;  /* 0x000000ff0200720c */ /* 0x001fda0003f05270 */
[----:B---34-:R-:W-:Y:S05]  /*0370*/  @!P0 BRA `(.L_x_2) ;  /* 0x00000000007c8947 */ /* 0x018fea0003800000 */
[----:B------:R-:W0:Y:S01]  /*0380*/  LDC R21, c[0x0][0x394] ;  /* 0x0000e500ff157b82 */ /* 0x000e220000000800 */
[----:B------:R-:W-:Y:S01]  /*0390*/  BSSY.RECONVERGENT B0, `(.L_x_2) ;  /* 0x000001d000007945 */ /* 0x000fe20003800200 */
[----:B------:R-:W-:Y:S01]  /*03a0*/  IMAD.MOV.U32 R3, RZ, RZ, RZ ;  /* 0x000000ffff037224 */ /* 0x000fe200078e00ff */
[----:B------:R-:W1:Y:S01]  /*03b0*/  LDCU UR6, c[0x0][0x380] ;  /* 0x00007000ff0677ac */ /* 0x000e620008000800 */
[----:B------:R-:W2:Y:S04]  /*03c0*/  LDCU UR7, c[0x0][0x398] ;  /* 0x00007300ff0777ac */ /* 0x000ea80008000800 */
[----:B------:R-:W3:Y:S01]  /*03d0*/  LDC.64 R6, c[0x0][0x388] ;  /* 0x0000e200ff067b82 */ /* 0x000ee20000000a00 */
[----:B------:R-:W-:-:S12]  /*03e0*/  USHF.L.U32 UR10, UR5, 0x1, URZ ;  /* 0x00000001050a7899 */ /* 0x000fd800080006ff */
.L_x_4:
[----:B----4-:R-:W-:-:S04]  /*03f0*/  IMAD R8, R4, R3, R5 ;  /* 0x0000000304087224 */ /* 0x010fc800078e0205 */
[----:B0-----:R-:W-:-:S05]  /*0400*/  IMAD R9, R8, UR10, -R21 ;  /* 0x0000000a08097c24 */ /* 0x001fca000f8e0a15 */
[----:B-1----:R-:W-:-:S13]  /*0410*/  ISETP.GE.U32.AND P0, PT, R9, UR6, PT ;  /* 0x0000000609007c0c */ /* 0x002fda000bf06070 */
[----:B------:R-:W-:Y:S05]  /*0420*/  @P0 BRA `(.L_x_3) ;  /* 0x00000000004c0947 */ /* 0x000fea0003800000 */
[C---:B------:R-:W-:Y:S01]  /*0430*/  IADD3 R15, PT, PT, R9.reuse, -UR5, RZ ;  /* 0x80000005090f7c10 */ /* 0x040fe2000fffe0ff */
[C---:B--2---:R-:W-:Y:S02]  /*0440*/  VIADD R11, R9.reuse, UR7 ;  /* 0x00000007090b7c36 */ /* 0x044fe40008000000 */
[----:B---3--:R-:W-:-:S04]  /*0450*/  IMAD.WIDE.U32 R8, R9, 0x4, R6 ;  /* 0x0000000409087825 */ /* 0x008fc800078e0006 */
[--C-:B------:R-:W-:Y:S01]  /*0460*/  IMAD.WIDE.U32 R12, R15, 0x4, R6.reuse ;  /* 0x000000040f0c7825 */ /* 0x100fe200078e0006 */
[----:B------:R-:W2:Y:S03]  /*0470*/  LDG.E R19, desc[UR8][R8.64] ;  /* 0x0000000808137981 */ /* 0x000ea6000c1e1900 */
[----:B------:R-:W-:Y:S02]  /*0480*/  IMAD.WIDE.U32 R10, R11, 0x4, R6 ;  /* 0x000000040b0a7825 */ /* 0x000fe400078e0006 */
[----:B------:R-:W2:Y:S04]  /*0490*/  LDG.E R12, desc[UR8][R12.64] ;  /* 0x000000080c0c7981 */ /* 0x000ea8000c1e1900 */
[----:B------:R-:W2:Y:S01]  /*04a0*/  LDG.E R17, desc[UR8][R10.64] ;  /* 0x000000080a117981 */ /* 0x000ea2000c1e1900 */
[----:B------:R-:W-:-:S04]  /*04b0*/  VIADD R15, R15, UR7 ;  /* 0x000000070f0f7c36 */ /* 0x000fc80008000000 */
[----:B------:R-:W-:-:S04]  /*04c0*/  IMAD.WIDE.U32 R14, R15, 0x4, R6 ;  /* 0x000000040f0e7825 */ /* 0x000fc800078e0006 */
[----:B--2---:R-:W-:-:S05]  /*04d0*/  FFMA R17, R12, R17, R19 ;  /* 0x000000110c117223 */ /* 0x004fca0000000013 */
[----:B------:R4:W-:Y:S04]  /*04e0*/  STG.E desc[UR8][R8.64], R17 ;  /* 0x0000001108007986 */ /* 0x0009e8000c101908 */
[----:B------:R-:W2:Y:S04]  /*04f0*/  LDG.E R15, desc[UR8][R14.64] ;  /* 0x000000080e0f7981 */ /* 0x000ea8000c1e1900 */
[----:B------:R-:W2:Y:S01]  /*0500*/  LDG.E R16, desc[UR8][R10.64] ;  /* 0x000000080a107981 */ /* 0x000ea2000c1e1900 */
[----:B------:R-:W-:-:S04]  /*0510*/  IADD3 R3, PT, PT, R3, 0x1, RZ ;  /* 0x0000000103037810 */ /* 0x000fc80007ffe0ff */
[----:B------:R-:W-:Y:S01]  /*0520*/  ISETP.NE.AND P0, PT, R3, R2, PT ;  /* 0x000000020300720c */ /* 0x000fe20003f05270 */
[----:B--2---:R-:W-:-:S05]  /*0530*/  FMUL R19, R16, R15 ;  /* 0x0000000f10137220 */ /* 0x004fca0000400000 */
[----:B------:R4:W-:Y:S07]  /*0540*/  STG.E desc[UR8][R10.64], R19 ;  /* 0x000000130a007986 */ /* 0x0009ee000c101908 */
[----:B------:R-:W-:Y:S05]  /*0550*/  @P0 BRA `(.L_x_4) ;  /* 0xfffffffc00a40947 */ /* 0x000fea000383ffff */
.L_x_3:
[----:B--2---:R-:W-:Y:S05]  /*0560*/  BSYNC.RECONVERGENT B0 ;  /* 0x0000000000007941 */ /* 0x004fea0003800200 */
.L_x_2:
[----:B------:R-:W-:Y:S01]  /*0570*/  I2FP.F32.U32 R2, R2 ;  /* 0x0000000200027245 */ /* 0x000fe20000201000 */
[----:B------:R-:W-:Y:S01]  /*0580*/  UIADD3 UR4, UPT, UPT, UR4, 0x1, URZ ;  /* 0x0000000104047890 */ /* 0x000fe2000fffe0ff */
[----:B------:R-:W-:Y:S01]  /*0590*/  BAR.SYNC.DEFER_BLOCKING 0x0 ;  /* 0x0000000000007b1d */ /* 0x000fe20000010000 */
[----:B------:R-:W-:Y:S02]  /*05a0*/  USHF.L.U32 UR5, UR5, 0x1, URZ ;  /* 0x0000000105057899 */ /* 0x000fe400080006ff */
[----:B------:R-:W-:Y:S02]  /*05b0*/  FMUL R2, R2, 0.5 ;  /* 0x3f00000002027820 */ /* 0x000fe40000400000 */
[----:B------:R-:W-:-:S04]  /*05c0*/  ISETP.NE.AND P0, PT, R0, UR4, PT ;  /* 0x0000000400007c0c */ /* 0x000fc8000bf05270 */
[----:B------:R-:W0:Y:S09]  /*05d0*/  F2I.U32.CEIL.NTZ R2, R2 ;  /* 0x0000000200027305 */ /* 0x000e32000020b000 */
[----:B------:R-:W-:Y:S05]  /*05e0*/  @P0 BRA `(.L_x_5) ;  /* 0xfffffffc005c0947 */ /* 0x000fea000383ffff */
.L_x_1:
[----:B------:R-:W-:-:S13]  /*05f0*/  ISETP.NE.AND P0, PT, R0, RZ, PT ;  /* 0x000000ff0000720c */ /* 0x000fda0003f05270 */
[----:B------:R-:W-:Y:S05]  /*0600*/  @!P0 EXIT ;  /* 0x000000000000894d */ /* 0x000fea0003800000 */
[----:B------:R-:W-:-:S05]  /*0610*/  UMOV UR4, URZ ;  /* 0x000000ff00047c82 */ /* 0x000fca0008000000 */
.L_x_9:
[----:B0-----:R-:W-:Y:S01]  /*0620*/  IMAD.SHL.U32 R2, R2, 0x2, RZ ;  /* 0x0000000202027824 */ /* 0x001fe200078e00ff */
[----:B------:R-:W-:Y:S01]  /*0630*/  UIADD3 UR4, UPT, UPT, UR4, 0x1, URZ ;  /* 0x0000000104047890 */ /* 0x000fe2000fffe0ff */
[----:B------:R-:W-:Y:S01]  /*0640*/  UMOV UR6, UR5 ;  /* 0x0000000500067c82 */ /* 0x000fe20008000000 */
[----:B------:R-:W-:Y:S02]  /*0650*/  USHF.R.U32.HI UR5, URZ, 0x1, UR5 ;  /* 0x00000001ff057899 */ /* 0x000fe40008011605 */
[----:B------:R-:W-:Y:S02]  /*0660*/  ISETP.NE.AND P1, PT, R2, RZ, PT ;  /* 0x000000ff0200720c */ /* 0x000fe40003f25270 */
[----:B------:R-:W-:-:S11]  /*0670*/  ISETP.NE.AND P0, PT, R0, UR4, PT ;  /* 0x0000000400007c0c */ /* 0x000fd6000bf05270 */
[----:B------:R-:W-:Y:S05]  /*0680*/  @!P1 BRA `(.L_x_6) ;  /* 0x00000000007c9947 */ /* 0x000fea0003800000 */
[----:B------:R-:W0:Y:S01]  /*0690*/  LDC R21, c[0x0][0x394] ;  /* 0x0000e500ff157b82 */ /* 0x000e220000000800 */
[----:B------:R-:W-:Y:S01]  /*06a0*/  BSSY.RECONVERGENT B0, `(.L_x_6) ;  /* 0x000001d000007945 */ /* 0x000fe20003800200 */
[----:B------:R-:W-:Y:S01]  /*06b0*/  IMAD.MOV.U32 R3, RZ, RZ, RZ ;  /* 0x000000ffff037224 */ /* 0x000fe200078e00ff */
[----:B------:R-:W1:Y:S01]  /*06c0*/  LDCU UR7, c[0x0][0x380] ;  /* 0x00007000ff0777ac */ /* 0x000e620008000800 */
[----:B------:R-:W2:Y:S04]  /*06d0*/  LDCU UR10, c[0x0][0x398] ;  /* 0x00007300ff0a77ac */ /* 0x000ea80008000800 */
[----:B---3--:R-:W3:Y:S01]  /*06e0*/  LDC.64 R6, c[0x0][0x388] ;  /* 0x0000e200ff067b82 */ /* 0x008ee20000000a00 */
[----:B------:R-:W-:-:S12]  /*06f0*/  ULOP3.LUT UR6, UR6, 0xfffffffe, URZ, 0xc0, !UPT ;  /* 0xfffffffe06067892 */ /* 0x000fd8000f8ec0ff */
.L_x_8:
[----:B0---4-:R-:W-:-:S04]  /*0700*/  IMAD R8, R4, R3, R5 ;  /* 0x0000000304087224 */ /* 0x011fc800078e0205 */
[----:B0-----:R-:W-:-:S05]  /*0710*/  IMAD R19, R8, UR6, -R21 ;  /* 0x0000000608137c24 */ /* 0x001fca000f8e0a15 */
[----:B------:R-:W-:-:S04]  /*0720*/  IADD3 R9, PT, PT, R19, UR5, RZ ;  /* 0x0000000513097c10 */ /* 0x000fc8000fffe0ff */
[----:B-1----:R-:W-:-:S13]  /*0730*/  ISETP.GE.U32.AND P1, PT, R9, UR7, PT ;  /* 0x0000000709007c0c */ /* 0x002fda000bf26070 */
[----:B------:R-:W-:Y:S05]  /*0740*/  @P1 BRA `(.L_x_7) ;  /* 0x0000000000481947 */ /* 0x000fea0003800000 */
[----:B--2---:R-:W-:Y:S02]  /*0750*/  VIADD R11, R9, UR10 ;  /* 0x0000000a090b7c36 */ /* 0x004fe40008000000 */
[----:B---3--:R-:W-:-:S04]  /*0760*/  IMAD.WIDE.U32 R12, R19, 0x4, R6 ;  /* 0x00000004130c7825 */ /* 0x008fc800078e0006 */
[--C-:B------:R-:W-:Y:S02]  /*0770*/  IMAD.WIDE.U32 R8, R9, 0x4, R6.reuse ;  /* 0x0000000409087825 */ /* 0x100fe400078e0006 */
[----:B------:R-:W2:Y:S02]  /*0780*/  LDG.E R12, desc[UR8][R12.64] ;  /* 0x000000080c0c7981 */ /* 0x000ea4000c1e1900 */
[----:B------:R-:W-:Y:S02]  /*0790*/  IMAD.WIDE.U32 R10, R11, 0x4, R6 ;  /* 0x000000040b0a7825 */ /* 0x000fe400078e0006 */
[----:B------:R-:W2:Y:S04]  /*07a0*/  LDG.E R17, desc[UR8][R8.64] ;  /* 0x0000000808117981 */ /* 0x000ea8000c1e1900 */
[----:B------:R-:W2:Y:S01]  /*07b0*/  LDG.E R15, desc[UR8][R10.64] ;  /* 0x000000080a0f7981 */ /* 0x000ea2000c1e1900 */
[----:B------:R-:W-:-:S02]  /*07c0*/  VIADD R19, R19, UR10 ;  /* 0x0000000a13137c36 */ /* 0x000fc40008000000 */
[----:B--2---:R-:W-:Y:S02]  /*07d0*/  FFMA R17, R12, R15, R17 ;  /* 0x0000000f0c117223 */ /* 0x004fe40000000011 */
[----:B------:R-:W-:-:S03]  /*07e0*/  IMAD.WIDE.U32 R14, R19, 0x4, R6 ;  /* 0x00000004130e7825 */ /* 0x000fc600078e0006 */
        /* <DEDUP_REMOVED lines=8> */
.L_x_7:
[----:B--2---:R-:W-:Y:S05]  /*0870*/  BSYNC.RECONVERGENT B0 ;  /* 0x0000000000007941 */ /* 0x004fea0003800200 */
.L_x_6:
[----:B------:R-:W-:Y:S06]  /*0880*/  BAR.SYNC.DEFER_BLOCKING 0x0 ;  /* 0x0000000000007b1d */ /* 0x000fec0000010000 */
[----:B------:R-:W-:Y:S05]  /*0890*/  @P0 BRA `(.L_x_9) ;  /* 0xfffffffc00600947 */ /* 0x000fea000383ffff */
[----:B------:R-:W-:Y:S05]  /*08a0*/  EXIT ;  /* 0x000000000000794d */ /* 0x000fea0003800000 */
        .weak           $__internal_0_$__cuda_sm3x_div_rn_noftz_f32_slowpath
        .type           $__internal_0_$__cuda_sm3x_div_rn_noftz_f32_slowpath,@function
        .size           $__internal_0_$__cuda_sm3x_div_rn_noftz_f32_slowpath,(.L_x_30 - $__internal_0_$__cuda_sm3x_div_rn_noftz_f32_slowpath)
$__internal_0_$__cuda_sm3x_div_rn_noftz_f32_slowpath:
[--C-:B------:R-:W-:Y:S01]  /*08b0*/  SHF.R.U32.HI R7, RZ, 0x17, R3.reuse ;  /* 0x00000017ff077819 */ /* 0x100fe20000011603 */
[----:B------:R-:W-:Y:S01]  /*08c0*/  IMAD.MOV.U32 R9, RZ, RZ, R3 ;  /* 0x000000ffff097224 */ /* 0x000fe200078e0003 */
[----:B------:R-:W-:Y:S02]  /*08d0*/  SHF.R.U32.HI R2, RZ, 0x17, R0 ;  /* 0x00000017ff027819 */ /* 0x000fe40000011600 */
[----:B------:R-:W-:Y:S02]  /*08e0*/  LOP3.LUT R7, R7, 0xff, RZ, 0xc0, !PT ;  /* 0x000000ff07077812 */ /* 0x000fe400078ec0ff */
[----:B------:R-:W-:Y:S02]  /*08f0*/  LOP3.LUT R2, R2, 0xff, RZ, 0xc0, !PT ;  /* 0x000000ff02027812 */ /* 0x000fe400078ec0ff */
[----:B------:R-:W-:Y:S01]  /*0900*/  MOV R8, R0 ;  /* 0x0000000000087202 */ /* 0x000fe20000000f00 */
[----:B------:R-:W-:Y:S02]  /*0910*/  VIADD R12, R7, 0xffffffff ;  /* 0xffffffff070c7836 */ /* 0x000fe40000000000 */
[----:B------:R-:W-:-:S03]  /*0920*/  VIADD R11, R2, 0xffffffff ;  /* 0xffffffff020b7836 */ /* 0x000fc60000000000 */
[----:B------:R-:W-:-:S04]  /*0930*/  ISETP.GT.U32.AND P0, PT, R12, 0xfd, PT ;  /* 0x000000fd0c00780c */ /* 0x000fc80003f04070 */
[----:B------:R-:W-:-:S13]  /*0940*/  ISETP.GT.U32.OR P0, PT, R11, 0xfd, P0 ;  /* 0x000000fd0b00780c */ /* 0x000fda0000704470 */
[----:B------:R-:W-:Y:S01]  /*0950*/  @!P0 IMAD.MOV.U32 R10, RZ, RZ, RZ ;  /* 0x000000ffff0a8224 */ /* 0x000fe200078e00ff */
[----:B------:R-:W-:Y:S06]  /*0960*/  @!P0 BRA `(.L_x_10) ;  /* 0x00000000005c8947 */ /* 0x000fec0003800000 */
[----:B------:R-:W-:Y:S02]  /*0970*/  FSETP.GTU.FTZ.AND P0, PT, |R0|, +INF , PT ;  /* 0x7f8000000000780b */ /* 0x000fe40003f1c200 */
[----:B------:R-:W-:-:S04]  /*0980*/  FSETP.GTU.FTZ.AND P1, PT, |R3|, +INF , PT ;  /* 0x7f8000000300780b */ /* 0x000fc80003f3c200 */
[----:B------:R-:W-:-:S13]  /*0990*/  PLOP3.LUT P0, PT, P0, P1, PT, 0xf8, 0x8f ;  /* 0x00000000008f781c */ /* 0x000fda0000703f70 */
[----:B------:R-:W-:Y:S05]  /*09a0*/  @P0 BRA `(.L_x_11) ;  /* 0x0000000400440947 */ /* 0x000fea0003800000 */
[----:B------:R-:W-:-:S13]  /*09b0*/  LOP3.LUT P0, RZ, R9, 0x7fffffff, R8, 0xc8, !PT ;  /* 0x7fffffff09ff7812 */ /* 0x000fda000780c808 */
[----:B------:R-:W-:Y:S05]  /*09c0*/  @!P0 BRA `(.L_x_12) ;  /* 0x0000000400348947 */ /* 0x000fea0003800000 */
[C---:B------:R-:W-:Y:S02]  /*09d0*/  FSETP.NEU.FTZ.AND P2, PT, |R0|.reuse, +INF , PT ;  /* 0x7f8000000000780b */ /* 0x040fe40003f5d200 */
[----:B------:R-:W-:Y:S02]  /*09e0*/  FSETP.NEU.FTZ.AND P1, PT, |R3|, +INF , PT ;  /* 0x7f8000000300780b */ /* 0x000fe40003f3d200 */
[----:B------:R-:W-:-:S11]  /*09f0*/  FSETP.NEU.FTZ.AND P0, PT, |R0|, +INF , PT ;  /* 0x7f8000000000780b */ /* 0x000fd60003f1d200 */
[----:B------:R-:W-:Y:S05]  /*0a00*/  @!P1 BRA !P2, `(.L_x_12) ;  /* 0x0000000400249947 */ /* 0x000fea0005000000 */
[----:B------:R-:W-:-:S04]  /*0a10*/  LOP3.LUT P2, RZ, R8, 0x7fffffff, RZ, 0xc0, !PT ;  /* 0x7fffffff08ff7812 */ /* 0x000fc8000784c0ff */
[----:B------:R-:W-:-:S13]  /*0a20*/  PLOP3.LUT P1, PT, P1, P2, PT, 0x2f, 0xf2 ;  /* 0x0000000000f2781c */ /* 0x000fda0000f24577 */
[----:B------:R-:W-:Y:S05]  /*0a30*/  @P1 BRA `(.L_x_13) ;  /* 0x0000000400101947 */ /* 0x000fea0003800000 */
[----:B------:R-:W-:-:S04]  /*0a40*/  LOP3.LUT P1, RZ, R9, 0x7fffffff, RZ, 0xc0, !PT ;  /* 0x7fffffff09ff7812 */ /* 0x000fc8000782c0ff */
[----:B------:R-:W-:-:S13]  /*0a50*/  PLOP3.LUT P0, PT, P0, P1, PT, 0x2f, 0xf2 ;  /* 0x0000000000f2781c */ /* 0x000fda0000702577 */
[----:B------:R-:W-:Y:S05]  /*0a60*/  @P0 BRA `(.L_x_14) ;  /* 0x0000000000f80947 */ /* 0x000fea0003800000 */
[----:B------:R-:W-:Y:S02]  /*0a70*/  ISETP.GE.AND P0, PT, R11, RZ, PT ;  /* 0x000000ff0b00720c */ /* 0x000fe40003f06270 */
[----:B------:R-:W-:-:S11]  /*0a80*/  ISETP.GE.AND P1, PT, R12, RZ, PT ;  /* 0x000000ff0c00720c */ /* 0x000fd60003f26270 */
[----:B------:R-:W-:Y:S01]  /*0a90*/  @P0 MOV R10, RZ ;  /* 0x000000ff000a0202 */ /* 0x000fe20000000f00 */
[----:B------:R-:W-:Y:S02]  /*0aa0*/  @!P0 IMAD.MOV.U32 R10, RZ, RZ, -0x40 ;  /* 0xffffffc0ff0a8424 */ /* 0x000fe400078e00ff */
[----:B------:R-:W-:Y:S01]  /*0ab0*/  @!P0 FFMA R8, R0, 1.84467440737095516160e+19, RZ ;  /* 0x5f80000000088823 */ /* 0x000fe200000000ff */
[----:B------:R-:W-:Y:S01]  /*0ac0*/  @!P1 FFMA R9, R3, 1.84467440737095516160e+19, RZ ;  /* 0x5f80000003099823 */ /* 0x000fe200000000ff */
[----:B------:R-:W-:-:S07]  /*0ad0*/  @!P1 VIADD R10, R10, 0x40 ;  /* 0x000000400a0a9836 */ /* 0x000fce0000000000 */
.L_x_10:
[----:B------:R-:W-:Y:S01]  /*0ae0*/  LEA R12, R7, 0xc0800000, 0x17 ;  /* 0xc0800000070c7811 */ /* 0x000fe200078eb8ff */
[----:B------:R-:W-:-:S03]  /*0af0*/  VIADD R3, R2, 0xffffff81 ;  /* 0xffffff8102037836 */ /* 0x000fc60000000000 */
[----:B------:R-:W-:Y:S01]  /*0b00*/  IADD3 R12, PT, PT, -R12, R9, RZ ;  /* 0x000000090c0c7210 */ /* 0x000fe20007ffe1ff */
[C---:B------:R-:W-:Y:S01]  /*0b10*/  IMAD R2, R3.reuse, -0x800000, R8 ;  /* 0xff80000003027824 */ /* 0x040fe200078e0208 */
[----:B------:R-:W-:Y:S02]  /*0b20*/  IADD3 R7, PT, PT, R3, 0x7f, -R7 ;  /* 0x0000007f03077810 */ /* 0x000fe40007ffe807 */
[----:B------:R-:W0:Y:S01]  /*0b30*/  MUFU.RCP R9, R12 ;  /* 0x0000000c00097308 */ /* 0x000e220000001000 */
[----:B------:R-:W-:Y:S02]  /*0b40*/  FADD.FTZ R11, -R12, -RZ ;  /* 0x800000ff0c0b7221 */ /* 0x000fe40000010100 */
[----:B------:R-:W-:Y:S02]  /*0b50*/  IMAD.IADD R7, R7, 0x1, R10 ;  /* 0x0000000107077824 */ /* 0x000fe400078e020a */
[----:B0-----:R-:W-:-:S04]  /*0b60*/  FFMA R14, R9, R11, 1 ;  /* 0x3f800000090e7423 */ /* 0x001fc8000000000b */
[----:B------:R-:W-:-:S04]  /*0b70*/  FFMA R13, R9, R14, R9 ;  /* 0x0000000e090d7223 */ /* 0x000fc80000000009 */
[----:B------:R-:W-:-:S04]  /*0b80*/  FFMA R8, R2, R13, RZ ;  /* 0x0000000d02087223 */ /* 0x000fc800000000ff */
[----:B------:R-:W-:-:S04]  /*0b90*/  FFMA R9, R11, R8, R2 ;  /* 0x000000080b097223 */ /* 0x000fc80000000002 */
[----:B------:R-:W-:-:S04]  /*0ba0*/  FFMA R8, R13, R9, R8 ;  /* 0x000000090d087223 */ /* 0x000fc80000000008 */
[----:B------:R-:W-:-:S04]  /*0bb0*/  FFMA R11, R11, R8, R2 ;  /* 0x000000080b0b7223 */ /* 0x000fc80000000002 */
[----:B------:R-:W-:-:S05]  /*0bc0*/  FFMA R2, R13, R11, R8 ;  /* 0x0000000b0d027223 */ /* 0x000fca0000000008 */
[----:B------:R-:W-:-:S04]  /*0bd0*/  SHF.R.U32.HI R3, RZ, 0x17, R2 ;  /* 0x00000017ff037819 */ /* 0x000fc80000011602 */
[----:B------:R-:W-:-:S04]  /*0be0*/  LOP3.LUT R3, R3, 0xff, RZ, 0xc0, !PT ;  /* 0x000000ff03037812 */ /* 0x000fc800078ec0ff */
[----:B------:R-:W-:-:S05]  /*0bf0*/  IADD3 R9, PT, PT, R3, R7, RZ ;  /* 0x0000000703097210 */ /* 0x000fca0007ffe0ff */
[----:B------:R-:W-:-:S05]  /*0c00*/  VIADD R3, R9, 0xffffffff ;  /* 0xffffffff09037836 */ /* 0x000fca0000000000 */
[----:B------:R-:W-:-:S13]  /*0c10*/  ISETP.GE.U32.AND P0, PT, R3, 0xfe, PT ;  /* 0x000000fe0300780c */ /* 0x000fda0003f06070 */
[----:B------:R-:W-:Y:S05]  /*0c20*/  @!P0 BRA `(.L_x_15) ;  /* 0x0000000000808947 */ /* 0x000fea0003800000 */
[----:B------:R-:W-:-:S13]  /*0c30*/  ISETP.GT.AND P0, PT, R9, 0xfe, PT ;  /* 0x000000fe0900780c */ /* 0x000fda0003f04270 */
[----:B------:R-:W-:Y:S05]  /*0c40*/  @P0 BRA `(.L_x_16) ;  /* 0x00000000006c0947 */ /* 0x000fea0003800000 */
[----:B------:R-:W-:-:S13]  /*0c50*/  ISETP.GE.AND P0, PT, R9, 0x1, PT ;  /* 0x000000010900780c */ /* 0x000fda0003f06270 */
[----:B------:R-:W-:Y:S05]  /*0c60*/  @P0 BRA `(.L_x_17) ;  /* 0x0000000000980947 */ /* 0x000fea0003800000 */
[----:B------:R-:W-:Y:S02]  /*0c70*/  ISETP.GE.AND P0, PT, R9, -0x18, PT ;  /* 0xffffffe80900780c */ /* 0x000fe40003f06270 */
[----:B------:R-:W-:-:S11]  /*0c80*/  LOP3.LUT R2, R2, 0x80000000, RZ, 0xc0, !PT ;  /* 0x8000000002027812 */ /* 0x000fd600078ec0ff */
[----:B------:R-:W-:Y:S05]  /*0c90*/  @!P0 BRA `(.L_x_17) ;  /* 0x00000000008c8947 */ /* 0x000fea0003800000 */
[-CC-:B------:R-:W-:Y:S01]  /*0ca0*/  FFMA.RZ R3, R13, R11.reuse, R8.reuse ;  /* 0x0000000b0d037223 */ /* 0x180fe2000000c008 */
[C---:B------:R-:W-:Y:S01]  /*0cb0*/  VIADD R10, R9.reuse, 0x20 ;  /* 0x00000020090a7836 */ /* 0x040fe20000000000 */
[C---:B------:R-:W-:Y:S02]  /*0cc0*/  ISETP.NE.AND P2, PT, R9.reuse, RZ, PT ;  /* 0x000000ff0900720c */ /* 0x040fe40003f45270 */
[----:B------:R-:W-:Y:S02]  /*0cd0*/  ISETP.NE.AND P1, PT, R9, RZ, PT ;  /* 0x000000ff0900720c */ /* 0x000fe40003f25270 */
[----:B------:R-:W-:Y:S01]  /*0ce0*/  LOP3.LUT R7, R3, 0x7fffff, RZ, 0xc0, !PT ;  /* 0x007fffff03077812 */ /* 0x000fe200078ec0ff */
[CCC-:B------:R-:W-:Y:S01]  /*0cf0*/  FFMA.RP R3, R13.reuse, R11.reuse, R8.reuse ;  /* 0x0000000b0d037223 */ /* 0x1c0fe20000008008 */
[----:B------:R-:W-:Y:S01]  /*0d00*/  FFMA.RM R8, R13, R11, R8 ;  /* 0x0000000b0d087223 */ /* 0x000fe20000004008 */
[----:B------:R-:W-:Y:S02]  /*0d10*/  IADD3 R9, PT, PT, -R9, RZ, RZ ;  /* 0x000000ff09097210 */ /* 0x000fe40007ffe1ff */
[----:B------:R-:W-:-:S02]  /*0d20*/  LOP3.LUT R7, R7, 0x800000, RZ, 0xfc, !PT ;  /* 0x0080000007077812 */ /* 0x000fc400078efcff */
[----:B------:R-:W-:Y:S02]  /*0d30*/  FSETP.NEU.FTZ.AND P0, PT, R3, R8, PT ;  /* 0x000000080300720b */ /* 0x000fe40003f1d000 */
[----:B------:R-:W-:Y:S02]  /*0d40*/  SHF.L.U32 R10, R7, R10, RZ ;  /* 0x0000000a070a7219 */ /* 0x000fe400000006ff */
[----:B------:R-:W-:Y:S02]  /*0d50*/  SEL R8, R9, RZ, P2 ;  /* 0x000000ff09087207 */ /* 0x000fe40001000000 */
[----:B------:R-:W-:Y:S02]  /*0d60*/  ISETP.NE.AND P1, PT, R10, RZ, P1 ;  /* 0x000000ff0a00720c */ /* 0x000fe40000f25270 */
[----:B------:R-:W-:Y:S02]  /*0d70*/  SHF.R.U32.HI R8, RZ, R8, R7 ;  /* 0x00000008ff087219 */ /* 0x000fe40000011607 */
[----:B------:R-:W-:-:S02]  /*0d80*/  PLOP3.LUT P0, PT, P0, P1, PT, 0xf8, 0x8f ;  /* 0x00000000008f781c */ /* 0x000fc40000703f70 */
[----:B------:R-:W-:Y:S02]  /*0d90*/  SHF.R.U32.HI R10, RZ, 0x1, R8 ;  /* 0x00000001ff0a7819 */ /* 0x000fe40000011608 */
[----:B------:R-:W-:-:S04]  /*0da0*/  SEL R3, RZ, 0x1, !P0 ;  /* 0x00000001ff037807 */ /* 0x000fc80004000000 */
[----:B------:R-:W-:-:S04]  /*0db0*/  LOP3.LUT R3, R3, 0x1, R10, 0xf8, !PT ;  /* 0x0000000103037812 */ /* 0x000fc800078ef80a */
[----:B------:R-:W-:-:S05]  /*0dc0*/  LOP3.LUT R3, R3, R8, RZ, 0xc0, !PT ;  /* 0x0000000803037212 */ /* 0x000fca00078ec0ff */
[----:B------:R-:W-:-:S05]  /*0dd0*/  IMAD.IADD R3, R10, 0x1, R3 ;  /* 0x000000010a037824 */ /* 0x000fca00078e0203 */
[----:B------:R-:W-:Y:S01]  /*0de0*/  LOP3.LUT R2, R3, R2, RZ, 0xfc, !PT ;  /* 0x0000000203027212 */ /* 0x000fe200078efcff */
[----:B------:R-:W-:Y:S06]  /*0df0*/  BRA `(.L_x_17) ;  /* 0x0000000000347947 */ /* 0x000fec0003800000 */
.L_x_16:
[----:B------:R-:W-:-:S04]  /*0e00*/  LOP3.LUT R2, R2, 0x80000000, RZ, 0xc0, !PT ;  /* 0x8000000002027812 */ /* 0x000fc800078ec0ff */
[----:B------:R-:W-:Y:S01]  /*0e10*/  LOP3.LUT R2, R2, 0x7f800000, RZ, 0xfc, !PT ;  /* 0x7f80000002027812 */ /* 0x000fe200078efcff */
[----:B------:R-:W-:Y:S06]  /*0e20*/  BRA `(.L_x_17) ;  /* 0x0000000000287947 */ /* 0x000fec0003800000 */
.L_x_15:
[----:B------:R-:W-:Y:S01]  /*0e30*/  IMAD R2, R7, 0x800000, R2 ;  /* 0x0080000007027824 */ /* 0x000fe200078e0202 */
[----:B------:R-:W-:Y:S06]  /*0e40*/  BRA `(.L_x_17) ;  /* 0x0000000000207947 */ /* 0x000fec0003800000 */
.L_x_14:
[----:B------:R-:W-:-:S04]  /*0e50*/  LOP3.LUT R2, R9, 0x80000000, R8, 0x48, !PT ;  /* 0x8000000009027812 */ /* 0x000fc800078e4808 */
[----:B------:R-:W-:Y:S01]  /*0e60*/  LOP3.LUT R2, R2, 0x7f800000, RZ, 0xfc, !PT ;  /* 0x7f80000002027812 */ /* 0x000fe200078efcff */
[----:B------:R-:W-:Y:S06]  /*0e70*/  BRA `(.L_x_17) ;  /* 0x0000000000147947 */ /* 0x000fec0003800000 */
.L_x_13:
[----:B------:R-:W-:Y:S01]  /*0e80*/  LOP3.LUT R2, R9, 0x80000000, R8, 0x48, !PT ;  /* 0x8000000009027812 */ /* 0x000fe200078e4808 */
[----:B------:R-:W-:Y:S06]  /*0e90*/  BRA `(.L_x_17) ;  /* 0x00000000000c7947 */ /* 0x000fec0003800000 */
.L_x_12:
[----:B------:R-:W0:Y:S01]  /*0ea0*/  MUFU.RSQ R2, -QNAN ;  /* 0xffc0000000027908 */ /* 0x000e220000001400 */
[----:B------:R-:W-:Y:S05]  /*0eb0*/  BRA `(.L_x_17) ;  /* 0x0000000000047947 */ /* 0x000fea0003800000 */
.L_x_11:
[----:B------:R-:W-:-:S07]  /*0ec0*/  FADD.FTZ R2, R0, R3 ;  /* 0x0000000300027221 */ /* 0x000fce0000010000 */
.L_x_17:
[----:B------:R-:W-:-:S04]  /*0ed0*/  HFMA2 R7, -RZ, RZ, 0, 0 ;  /* 0x00000000ff077431 */ /* 0x000fc800000001ff */
[----:B0-----:R-:W-:Y:S05]  /*0ee0*/  RET.REL.NODEC R6 `(_Z18inputDependentScanjPfjjj) ;  /* 0xfffffff006447950 */ /* 0x001fea0003c3ffff */
.L_x_18:
[----:B------:R-:W-:-:S00]  /*0ef0*/  BRA `(.L_x_18) ;  /* 0xfffffffc00fc7947 */ /* 0x000fc0000383ffff */
[----:B------:R-:W-:-:S00]  /*0f00*/  NOP ;  /* 0x0000000000007918 */ /* 0x000fc00000000000 */
[----:B------:R-:W-:-:S00]  /*0f10*/  NOP ;  /* 0x0000000000007918 */ /* 0x000fc00000000000 */
[----:B------:R-:W-:-:S00]  /*0f20*/  NOP ;  /* 0x0000000000007918 */ /* 0x000fc00000000000 */
[----:B------:R-:W-:-:S00]  /*0f30*/  NOP ;  /* 0x0000000000007918 */ /* 0x000fc00000000000 */
[----:B------:R-:W-:-:S00]  /*0f40*/  NOP ;  /* 0x0000000000007918 */ /* 0x000fc00000000000 */
[----:B------:R-:W-:-:S00]  /*0f50*/  NOP ;  /* 0x0000000000007918 */ /* 0x000fc00000000000 */
[----:B------:R-:W-:-:S00]  /*0f60*/  NOP ;  /* 0x0000000000007918 */ /* 0x000fc00000000000 */
[----:B------:R-:W-:-:S00]  /*0f70*/  NOP ;  /* 0x0000000000007918 */ /* 0x000fc00000000000 */
.L_x_30:


//--------------------- .text._Z8fillRandjPfjj    --------------------------
	.section	.text._Z8fillRandjPfjj,"ax",@progbits
	.align	128
        .global         _Z8fillRandjPfjj
        .type           _Z8fillRandjPfjj,@function
        .size           _Z8fillRandjPfjj,(.L_x_31 - _Z8fillRandjPfjj)
        .other          _Z8fillRandjPfjj,@"STO_CUDA_ENTRY STV_DEFAULT"
_Z8fillRandjPfjj:
.text._Z8fillRandjPfjj:
[----:B------:R-:W-:Y:S01]  /*0000*/  LDC R1, c[0x0][0x37c] ;  /* 0x0000df00ff017b82 */ /* 0x000fe20000000800 */
[----:B------:R-:W0:Y:S01]  /*0010*/  LDCU UR4, c[0x0][0x360] ;  /* 0x00006c00ff0477ac */ /* 0x000e220008000800 */
[----:B------:R-:W1:Y:S01]  /*0020*/  LDCU UR5, c[0x0][0x380] ;  /* 0x00007000ff0577ac */ /* 0x000e620008000800 */
[----:B0-----:R-:W-:-:S04]  /*0030*/  I2FP.F32.U32 R3, UR4 ;  /* 0x0000000400037c45 */ /* 0x001fc80008201000 */
[----:B------:R-:W0:Y:S01]  /*0040*/  MUFU.RCP R2, R3 ;  /* 0x0000000300027308 */ /* 0x000e220000001000 */
[----:B-1----:R-:W-:-:S07]  /*0050*/  I2FP.F32.U32 R0, UR5 ;  /* 0x0000000500007c45 */ /* 0x002fce0008201000 */
[----:B------:R-:W1:Y:S01]  /*0060*/  FCHK P0, R0, R3 ;  /* 0x0000000300007302 */ /* 0x000e620000000000 */
[----:B0-----:R-:W-:-:S04]  /*0070*/  FFMA R5, -R3, R2, 1 ;  /* 0x3f80000003057423 */ /* 0x001fc80000000102 */
[----:B------:R-:W-:-:S04]  /*0080*/  FFMA R5, R2, R5, R2 ;  /* 0x0000000502057223 */ /* 0x000fc80000000002 */
[----:B------:R-:W-:-:S04]  /*0090*/  FFMA R2, R0, R5, RZ ;  /* 0x0000000500027223 */ /* 0x000fc800000000ff */
[----:B------:R-:W-:-:S04]  /*00a0*/  FFMA R4, -R3, R2, R0 ;  /* 0x0000000203047223 */ /* 0x000fc80000000100 */
[----:B------:R-:W-:Y:S01]  /*00b0*/  FFMA R2, R5, R4, R2 ;  /* 0x0000000405027223 */ /* 0x000fe20000000002 */
[----:B-1----:R-:W-:Y:S06]  /*00c0*/  @!P0 BRA `(.L_x_19) ;  /* 0x00000000000c8947 */ /* 0x002fec0003800000 */
[----:B------:R-:W-:-:S07]  /*00d0*/  MOV R2, 0xf0 ;  /* 0x000000f000027802 */ /* 0x000fce0000000f00 */
[----:B------:R-:W-:Y:S05]  /*00e0*/  CALL.REL.NOINC `($__internal_1_$__cuda_sm3x_div_rn_noftz_f32_slowpath) ;  /* 0x00000000007c7944 */ /* 0x000fea0003c00000 */
[----:B------:R-:W-:-:S07]  /*00f0*/  IMAD.MOV.U32 R2, RZ, RZ, R0 ;  /* 0x000000ffff027224 */ /* 0x000fce00078e0000 */
.L_x_19:
[----:B------:R-:W0:Y:S02]  /*0100*/  F2I.U32.CEIL.NTZ R11, R2 ;  /* 0x00000002000b7305 */ /* 0x000e24000020b000 */
[----:B0-----:R-:W-:-:S13]  /*0110*/  ISETP.NE.AND P0, PT, R11, RZ, PT ;  /* 0x000000ff0b00720c */ /* 0x001fda0003f05270 */
[----:B------:R-:W-:Y:S05]  /*0120*/  @!P0 EXIT ;  /* 0x000000000000894d */ /* 0x000fea0003800000 */
[----:B------:R-:W0:Y:S01]  /*0130*/  S2R R9, SR_TID.X ;  /* 0x0000000000097919 */ /* 0x000e220000002100 */
[----:B------:R-:W1:Y:S01]  /*0140*/  S2UR UR5, SR_CTAID.X ;  /* 0x00000000000579c3 */ /* 0x000e620000002500 */
[----:B------:R-:W-:Y:S01]  /*0150*/  IMAD.MOV.U32 R0, RZ, RZ, RZ ;  /* 0x000000ffff007224 */ /* 0x000fe200078e00ff */
[----:B------:R-:W2:Y:S01]  /*0160*/  LDCU.64 UR6, c[0x0][0x358] ;  /* 0x00006b00ff0677ac */ /* 0x000ea20008000a00 */
[----:B------:R-:W3:Y:S05]  /*0170*/  LDCU UR10, c[0x0][0x380] ;  /* 0x00007000ff0a77ac */ /* 0x000eea0008000800 */
[----:B------:R-:W4:Y:S01]  /*0180*/  LDC.64 R2, c[0x0][0x388] ;  /* 0x0000e200ff027b82 */ /* 0x000f220000000a00 */
[----:B------:R-:W5:Y:S02]  /*0190*/  LDCU.64 UR8, c[0x0][0x390] ;  /* 0x00007200ff0877ac */ /* 0x000f640008000a00 */
.L_x_20:
[----:B01----:R-:W-:-:S04]  /*01a0*/  VIADD R4, R0, UR5 ;  /* 0x0000000500047c36 */ /* 0x003fc80008000000 */
[----:B0-----:R-:W-:-:S05]  /*01b0*/  IMAD R7, R4, UR4, R9 ;  /* 0x0000000404077c24 */ /* 0x001fca000f8e0209 */
[----:B---3--:R-:W-:-:S13]  /*01c0*/  ISETP.GE.U32.AND P0, PT, R7, UR10, PT ;  /* 0x0000000a07007c0c */ /* 0x008fda000bf06070 */
[----:B--2--5:R-:W-:Y:S05]  /*01d0*/  @P0 EXIT ;  /* 0x000000000000094d */ /* 0x024fea0003800000 */
[----:B------:R-:W-:Y:S01]  /*01e0*/  LOP3.LUT R4, R7, UR8, RZ, 0x3c, !PT ;  /* 0x0000000807047c12 */ /* 0x000fe2000f8e3cff */
[----:B------:R-:W-:-:S04]  /*01f0*/  VIADD R0, R0, 0x1 ;  /* 0x0000000100007836 */ /* 0x000fc80000000000 */
[----:B------:R-:W-:Y:S01]  /*0200*/  IMAD R4, R4, -0x1210f15d, RZ ;  /* 0xedef0ea304047824 */ /* 0x000fe200078e02ff */
[----:B------:R-:W-:-:S04]  /*0210*/  ISETP.NE.AND P0, PT, R0, R11, PT ;  /* 0x0000000b0000720c */ /* 0x000fc80003f05270 */
[----:B------:R-:W-:-:S04]  /*0220*/  SHF.R.U32.HI R5, RZ, 0xd, R4 ;  /* 0x0000000dff057819 */ /* 0x000fc80000011604 */
[----:B------:R-:W-:-:S05]  /*0230*/  LOP3.LUT R5, R5, UR9, RZ, 0x3c, !PT ;  /* 0x0000000905057c12 */ /* 0x000fca000f8e3cff */
[----:B------:R-:W-:-:S05]  /*0240*/  IMAD R5, R5, -0x3db07325, RZ ;  /* 0xc24f8cdb05057824 */ /* 0x000fca00078e02ff */
[----:B------:R-:W-:-:S05]  /*0250*/  LOP3.LUT R5, R5, R4, RZ, 0x3c, !PT ;  /* 0x0000000405057212 */ /* 0x000fca00078e3cff */
[----:B------:R-:W-:-:S05]  /*0260*/  IMAD.SHL.U32 R4, R5, 0x20000, RZ ;  /* 0x0002000005047824 */ /* 0x000fca00078e00ff */
[----:B------:R-:W-:-:S04]  /*0270*/  LOP3.LUT R4, R4, R5, RZ, 0x3c, !PT ;  /* 0x0000000504047212 */ /* 0x000fc800078e3cff */
[----:B------:R-:W-:Y:S01]  /*0280*/  I2FP.F32.S32 R6, R4 ;  /* 0x0000000400067245 */ /* 0x000fe20000201400 */
[----:B----4-:R-:W-:-:S04]  /*0290*/  IMAD.WIDE.U32 R4, R7, 0x4, R2 ;  /* 0x0000000407047825 */ /* 0x010fc800078e0002 */
[----:B------:R-:W-:-:S05]  /*02a0*/  FMUL R7, R6, 4.6566128730773925781e-10 ;  /* 0x3000000006077820 */ /* 0x000fca0000400000 */
[----:B------:R0:W-:Y:S01]  /*02b0*/  STG.E desc[UR6][R4.64], R7 ;  /* 0x0000000704007986 */ /* 0x0001e2000c101906 */
[----:B------:R-:W-:Y:S05]  /*02c0*/  @P0 BRA `(.L_x_20) ;  /* 0xfffffffc00b40947 */ /* 0x000fea000383ffff */
[----:B------:R-:W-:Y:S05]  /*02d0*/  EXIT ;  /* 0x000000000000794d */ /* 0x000fea0003800000 */
        .weak           $__internal_1_$__cuda_sm3x_div_rn_noftz_f32_slowpath
        .type           $__internal_1_$__cuda_sm3x_div_rn_noftz_f32_slowpath,@function
        .size           $__internal_1_$__cuda_sm3x_div_rn_noftz_f32_slowpath,(.L_x_31 - $__internal_1_$__cuda_sm3x_div_rn_noftz_f32_slowpath)
$__internal_1_$__cuda_sm3x_div_rn_noftz_f32_slowpath:
[--C-:B------:R-:W-:Y:S01]  /*02e0*/  SHF.R.U32.HI R5, RZ, 0x17, R3.reuse ;  /* 0x00000017ff057819 */ /* 0x100fe20000011603 */
[--C-:B------:R-:W-:Y:S01]  /*02f0*/  IMAD.MOV.U32 R6, RZ, RZ, R0.reuse ;  /* 0x000000ffff067224 */ /* 0x100fe200078e0000 */
[----:B------:R-:W-:Y:S01]  /*0300*/  SHF.R.U32.HI R4, RZ, 0x17, R0 ;  /* 0x00000017ff047819 */ /* 0x000fe20000011600 */
[----:B------:R-:W-:Y:S01]  /*0310*/  IMAD.MOV.U32 R7, RZ, RZ, R3 ;  /* 0x000000ffff077224 */ /* 0x000fe200078e0003 */
[----:B------:R-:W-:Y:S02]  /*0320*/  LOP3.LUT R5, R5, 0xff, RZ, 0xc0, !PT ;  /* 0x000000ff05057812 */ /* 0x000fe400078ec0ff */
[----:B------:R-:W-:-:S03]  /*0330*/  LOP3.LUT R4, R4, 0xff, RZ, 0xc0, !PT ;  /* 0x000000ff04047812 */ /* 0x000fc600078ec0ff */
        /* <DEDUP_REMOVED lines=24> */
[----:B------:R-:W-:Y:S02]  /*04c0*/  @P0 IMAD.MOV.U32 R8, RZ, RZ, RZ ;  /* 0x000000ffff080224 */ /* 0x000fe400078e00ff */
[----:B------:R-:W-:Y:S01]  /*04d0*/  @!P0 FFMA R6, R0, 1.84467440737095516160e+19, RZ ;  /* 0x5f80000000068823 */ /* 0x000fe200000000ff */
[----:B------:R-:W-:Y:S02]  /*04e0*/  @!P0 IMAD.MOV.U32 R8, RZ, RZ, -0x40 ;  /* 0xffffffc0ff088424 */ /* 0x000fe400078e00ff */
[----:B------:R-:W-:Y:S02]  /*04f0*/  @!P1 FFMA R7, R3, 1.84467440737095516160e+19, RZ ;  /* 0x5f80000003079823 */ /* 0x000fe400000000ff */
[----:B------:R-:W-:-:S07]  /*0500*/  @!P1 VIADD R8, R8, 0x40 ;  /* 0x0000004008089836 */ /* 0x000fce0000000000 */
.L_x_21:
[----:B------:R-:W-:Y:S01]  /*0510*/  LEA R0, R5, 0xc0800000, 0x17 ;  /* 0xc080000005007811 */ /* 0x000fe200078eb8ff */
[----:B------:R-:W-:-:S04]  /*0520*/  VIADD R4, R4, 0xffffff81 ;  /* 0xffffff8104047836 */ /* 0x000fc80000000000 */
[----:B------:R-:W-:Y:S01]  /*0530*/  IMAD.IADD R7, R7, 0x1, -R0 ;  /* 0x0000000107077824 */ /* 0x000fe200078e0a00 */
[C---:B------:R-:W-:Y:S01]  /*0540*/  IADD3 R5, PT, PT, R4.reuse, 0x7f, -R5 ;  /* 0x0000007f04057810 */ /* 0x040fe20007ffe805 */
[----:B------:R-:W-:Y:S02]  /*0550*/  IMAD R0, R4, -0x800000, R6 ;  /* 0xff80000004007824 */ /* 0x000fe400078e0206 */
[----:B------:R-:W0:Y:S01]  /*0560*/  MUFU.RCP R3, R7 ;  /* 0x0000000700037308 */ /* 0x000e220000001000 */
[----:B------:R-:W-:Y:S01]  /*0570*/  FADD.FTZ R9, -R7, -RZ ;  /* 0x800000ff07097221 */ /* 0x000fe20000010100 */
[----:B------:R-:W-:-:S03]  /*0580*/  IMAD.IADD R5, R5, 0x1, R8 ;  /* 0x0000000105057824 */ /* 0x000fc600078e0208 */
        /* <DEDUP_REMOVED lines=8> */
[----:B------:R-:W-:-:S05]  /*0610*/  LOP3.LUT R0, R0, 0xff, RZ, 0xc0, !PT ;  /* 0x000000ff00007812 */ /* 0x000fca00078ec0ff */
[----:B------:R-:W-:-:S04]  /*0620*/  IMAD.IADD R8, R0, 0x1, R5 ;  /* 0x0000000100087824 */ /* 0x000fc800078e0205 */
        /* <DEDUP_REMOVED lines=11> */
[----:B------:R-:W-:Y:S02]  /*06e0*/  VIADD R7, R8, 0x20 ;  /* 0x0000002008077836 */ /* 0x000fe40000000000 */
[-CC-:B------:R-:W-:Y:S01]  /*06f0*/  FFMA.RM R5, R10, R6.reuse, R11.reuse ;  /* 0x000000060a057223 */ /* 0x180fe2000000400b */
[----:B------:R-:W-:Y:S02]  /*0700*/  ISETP.NE.AND P2, PT, R8, RZ, PT ;  /* 0x000000ff0800720c */ /* 0x000fe40003f45270 */
[----:B------:R-:W-:Y:S01]  /*0710*/  LOP3.LUT R4, R0, 0x7fffff, RZ, 0xc0, !PT ;  /* 0x007fffff00047812 */ /* 0x000fe200078ec0ff */
[----:B------:R-:W-:Y:S01]  /*0720*/  FFMA.RP R0, R10, R6, R11 ;  /* 0x000000060a007223 */ /* 0x000fe2000000800b */
[----:B------:R-:W-:Y:S01]  /*0730*/  IMAD.MOV R6, RZ, RZ, -R8 ;  /* 0x000000ffff067224 */ /* 0x000fe200078e0a08 */
[----:B------:R-:W-:Y:S02]  /*0740*/  ISETP.NE.AND P1, PT, R8, RZ, PT ;  /* 0x000000ff0800720c */ /* 0x000fe40003f25270 */
        /* <DEDUP_REMOVED lines=14> */
.L_x_27:
[----:B------:R-:W-:-:S04]  /*0830*/  LOP3.LUT R3, R3, 0x80000000, RZ, 0xc0, !PT ;  /* 0x8000000003037812 */ /* 0x000fc800078ec0ff */
[----:B------:R-:W-:Y:S01]  /*0840*/  LOP3.LUT R3, R3, 0x7f800000, RZ, 0xfc, !PT ;  /* 0x7f80000003037812 */ /* 0x000fe200078efcff */
[----:B------:R-:W-:Y:S06]  /*0850*/  BRA `(.L_x_28) ;  /* 0x0000000000287947 */ /* 0x000fec0003800000 */
.L_x_26:
[----:B------:R-:W-:Y:S01]  /*0860*/  IMAD R3, R5, 0x800000, R3 ;  /* 0x0080000005037824 */ /* 0x000fe200078e0203 */
[----:B------:R-:W-:Y:S06]  /*0870*/  BRA `(.L_x_28) ;  /* 0x0000000000207947 */ /* 0x000fec0003800000 */
.L_x_25:
[----:B------:R-:W-:-:S04]  /*0880*/  LOP3.LUT R3, R7, 0x80000000, R6, 0x48, !PT ;  /* 0x8000000007037812 */ /* 0x000fc800078e4806 */
[----:B------:R-:W-:Y:S01]  /*0890*/  LOP3.LUT R3, R3, 0x7f800000, RZ, 0xfc, !PT ;  /* 0x7f80000003037812 */ /* 0x000fe200078efcff */
[----:B------:R-:W-:Y:S06]  /*08a0*/  BRA `(.L_x_28) ;  /* 0x0000000000147947 */ /* 0x000fec0003800000 */
.L_x_24:
[----:B------:R-:W-:Y:S01]  /*08b0*/  LOP3.LUT R3, R7, 0x80000000, R6, 0x48, !PT ;  /* 0x8000000007037812 */ /* 0x000fe200078e4806 */
[----:B------:R-:W-:Y:S06]  /*08c0*/  BRA `(.L_x_28) ;  /* 0x00000000000c7947 */ /* 0x000fec0003800000 */
.L_x_23:
[----:B------:R-:W0:Y:S01]  /*08d0*/  MUFU.RSQ R3, -QNAN ;  /* 0xffc0000000037908 */ /* 0x000e220000001400 */
[----:B------:R-:W-:Y:S05]  /*08e0*/  BRA `(.L_x_28) ;  /* 0x0000000000047947 */ /* 0x000fea0003800000 */
.L_x_22:
[----:B------:R-:W-:-:S07]  /*08f0*/  FADD.FTZ R3, R0, R3 ;  /* 0x0000000300037221 */ /* 0x000fce0000010000 */
.L_x_28:
[----:B0-----:R-:W-:Y:S02]  /*0900*/  IMAD.MOV.U32 R0, RZ, RZ, R3 ;  /* 0x000000ffff007224 */ /* 0x001fe400078e0003 */
[----:B------:R-:W-:-:S04]  /*0910*/  IMAD.MOV.U32 R3, RZ, RZ, 0x0 ;  /* 0x00000000ff037424 */ /* 0x000fc800078e00ff */
[----:B------:R-:W-:Y:S05]  /*0920*/  RET.REL.NODEC R2 `(_Z8fillRandjPfjj) ;  /* 0xfffffff402b47950 */ /* 0x000fea0003c3ffff */
.L_x_29:
        /* <DEDUP_REMOVED lines=13> */
.L_x_31:


//--------------------- .nv.shared.reserved.0     --------------------------
	.section	.nv.shared.reserved.0,"aw",@nobits
	.weak		__nv_reservedSMEM_offset_0_alias
	.size		__nv_reservedSMEM_offset_0_alias, 0, 64
	.other		__nv_reservedSMEM_offset_0_alias,@"STO_CUDA_RESERVED_SHARED STV_DEFAULT"
__nv_reservedSMEM_offset_0_alias:
	.zero		0
	.zero		64


//--------------------- .nv.constant0._Z18inputDependentScanjPfjjj --------------------------
	.section	.nv.constant0._Z18inputDependentScanjPfjjj,"a",@progbits
	.sectionflags	@""
	.align	4
.nv.constant0._Z18inputDependentScanjPfjjj:
	.zero		924


//--------------------- .nv.constant0._Z8fillRandjPfjj --------------------------
	.section	.nv.constant0._Z8fillRandjPfjj,"a",@progbits
	.sectionflags	@""
	.align	4
.nv.constant0._Z8fillRandjPfjj:
	.zero		920


//--------------------- SYMBOLS --------------------------

	.type		.nv.reservedSmem.offset0,@object
	.size		.nv.reservedSmem.offset0,0x4
